//
// Generated by NVIDIA NVVM Compiler
//
// Compiler Build ID: CL-36424714
// Cuda compilation tools, release 13.0, V13.0.88
// Based on NVVM 20.0.0
//

.version 9.0
.target sm_100
.address_size 64

	// .globl	_Z13packGraph_gpuPiS_S_S_S_S_S_i

.visible .entry _Z13packGraph_gpuPiS_S_S_S_S_S_i(
	.param .u64 .ptr .align 1 _Z13packGraph_gpuPiS_S_S_S_S_S_i_param_0,
	.param .u64 .ptr .align 1 _Z13packGraph_gpuPiS_S_S_S_S_S_i_param_1,
	.param .u64 .ptr .align 1 _Z13packGraph_gpuPiS_S_S_S_S_S_i_param_2,
	.param .u64 .ptr .align 1 _Z13packGraph_gpuPiS_S_S_S_S_S_i_param_3,
	.param .u64 .ptr .align 1 _Z13packGraph_gpuPiS_S_S_S_S_S_i_param_4,
	.param .u64 .ptr .align 1 _Z13packGraph_gpuPiS_S_S_S_S_S_i_param_5,
	.param .u64 .ptr .align 1 _Z13packGraph_gpuPiS_S_S_S_S_S_i_param_6,
	.param .u32 _Z13packGraph_gpuPiS_S_S_S_S_S_i_param_7
)
{
	.reg .pred 	%p<4>;
	.reg .b32 	%r<16>;
	.reg .b64 	%rd<25>;

	ld.param.u64 	%rd8, [_Z13packGraph_gpuPiS_S_S_S_S_S_i_param_0];
	ld.param.u64 	%rd9, [_Z13packGraph_gpuPiS_S_S_S_S_S_i_param_1];
	ld.param.u64 	%rd10, [_Z13packGraph_gpuPiS_S_S_S_S_S_i_param_2];
	ld.param.u64 	%rd11, [_Z13packGraph_gpuPiS_S_S_S_S_S_i_param_3];
	ld.param.u64 	%rd12, [_Z13packGraph_gpuPiS_S_S_S_S_S_i_param_4];
	ld.param.u64 	%rd13, [_Z13packGraph_gpuPiS_S_S_S_S_S_i_param_5];
	ld.param.u64 	%rd14, [_Z13packGraph_gpuPiS_S_S_S_S_S_i_param_6];
	ld.param.u32 	%r7, [_Z13packGraph_gpuPiS_S_S_S_S_S_i_param_7];
	mov.u32 	%r8, %ctaid.x;
	mov.u32 	%r1, %ntid.x;
	mov.u32 	%r9, %tid.x;
	mad.lo.s32 	%r15, %r8, %r1, %r9;
	setp.ge.s32 	%p1, %r15, %r7;
	@%p1 bra 	$L__BB0_5;
	mov.u32 	%r10, %nctaid.x;
	mul.lo.s32 	%r3, %r1, %r10;
	cvta.to.global.u64 	%rd1, %rd14;
	cvta.to.global.u64 	%rd2, %rd9;
	cvta.to.global.u64 	%rd3, %rd8;
	cvta.to.global.u64 	%rd4, %rd11;
	cvta.to.global.u64 	%rd5, %rd10;
	cvta.to.global.u64 	%rd6, %rd13;
	cvta.to.global.u64 	%rd7, %rd12;
$L__BB0_2:
	mul.wide.s32 	%rd15, %r15, 4;
	add.s64 	%rd16, %rd1, %rd15;
	ld.global.u32 	%r5, [%rd16];
	ld.global.u32 	%r11, [%rd16+4];
	setp.eq.s32 	%p2, %r5, %r11;
	@%p2 bra 	$L__BB0_4;
	add.s64 	%rd18, %rd2, %rd15;
	ld.global.u32 	%r12, [%rd18];
	mul.wide.s32 	%rd19, %r5, 4;
	add.s64 	%rd20, %rd3, %rd19;
	st.global.u32 	[%rd20], %r12;
	add.s64 	%rd21, %rd4, %rd15;
	ld.global.u32 	%r13, [%rd21];
	add.s64 	%rd22, %rd5, %rd19;
	st.global.u32 	[%rd22], %r13;
	add.s64 	%rd23, %rd6, %rd15;
	ld.global.u32 	%r14, [%rd23];
	add.s64 	%rd24, %rd7, %rd19;
	st.global.u32 	[%rd24], %r14;
$L__BB0_4:
	add.s32 	%r15, %r15, %r3;
	setp.lt.s32 	%p3, %r15, %r7;
	@%p3 bra 	$L__BB0_2;
$L__BB0_5:
	ret;

}


// ===== COMPILED SASS (sm_100) =====

	.target	sm_100

	.elftype	@"ET_EXEC"


//--------------------- .note.nv.tkinfo           --------------------------
	.section	.note.nv.tkinfo,"",@"SHT_NOTE"
	.sectionflags	@"SHF_NOTE_NV_TKINFO"
	.tkinfo
        /*0018*/ 	.word	0x00000002
        /*0030*/ 	.string	""
        /*0030*/ 	.string	"ptxas"
        /*0030*/ 	.string	"Cuda compilation tools, release 13.0, V13.0.88"
        /*0030*/ 	.string	"Build cuda_13.0.r13.0/compiler.36424714_0"
        /*0030*/ 	.string	"-arch sm_100 -m 64 "



//--------------------- .note.nv.cuinfo           --------------------------
	.section	.note.nv.cuinfo,"",@"SHT_NOTE"
	.sectionflags	@"SHF_NOTE_NV_CUINFO"
        /*0018*/ 	.short	0x0002
        /*001a*/ 	.short	0x0064
        /*001c*/ 	.short	0x0082
	.zero		2


//--------------------- .nv.info                  --------------------------
	.section	.nv.info,"",@"SHT_CUDA_INFO"
	.align	4


	//----- nvinfo : EIATTR_REGCOUNT
	.align		4
        /*0000*/ 	.byte	0x04, 0x2f
        /*0002*/ 	.short	(.L_1 - .L_0)
	.align		4
.L_0:
        /*0004*/ 	.word	index@(_Z13packGraph_gpuPiS_S_S_S_S_S_i)
        /*0008*/ 	.word	0x00000020


	//----- nvinfo : EIATTR_FRAME_SIZE
	.align		4
.L_1:
        /*000c*/ 	.byte	0x04, 0x11
        /*000e*/ 	.short	(.L_3 - .L_2)
	.align		4
.L_2:
        /*0010*/ 	.word	index@(_Z13packGraph_gpuPiS_S_S_S_S_S_i)
        /*0014*/ 	.word	0x00000000


	//----- nvinfo : EIATTR_MIN_STACK_SIZE
	.align		4
.L_3:
        /*0018*/ 	.byte	0x04, 0x12
        /*001a*/ 	.short	(.L_5 - .L_4)
	.align		4
.L_4:
        /*001c*/ 	.word	index@(_Z13packGraph_gpuPiS_S_S_S_S_S_i)
        /*0020*/ 	.word	0x00000000
.L_5:


//--------------------- .nv.compat                --------------------------
	.section	.nv.compat,"",@"SHT_CUDA_COMPAT_INFO"
	.align	4
        /*0000*/ 	.byte	0x02, 0x09, 0x00, 0x00, 0x02, 0x02, 0x01, 0x00, 0x02, 0x05, 0x05, 0x00, 0x03, 0x07, 0x01, 0x01
        /*0010*/ 	.byte	0x02, 0x03, 0x00, 0x00, 0x02, 0x06, 0x01, 0x00, 0x04, 0x0b, 0x08, 0x00, 0x09, 0x00, 0x00, 0x00
        /*0020*/ 	.byte	0x00, 0x00, 0x00, 0x00


//--------------------- .nv.info._Z13packGraph_gpuPiS_S_S_S_S_S_i --------------------------
	.section	.nv.info._Z13packGraph_gpuPiS_S_S_S_S_S_i,"",@"SHT_CUDA_INFO"
	.sectionflags	@""
	.align	4


	//----- nvinfo : EIATTR_CUDA_API_VERSION
	.align		4
        /*0000*/ 	.byte	0x04, 0x37
        /*0002*/ 	.short	(.L_7 - .L_6)
.L_6:
        /*0004*/ 	.word	0x00000082


	//----- nvinfo : EIATTR_KPARAM_INFO
	.align		4
.L_7:
        /*0008*/ 	.byte	0x04, 0x17
        /*000a*/ 	.short	(.L_9 - .L_8)
.L_8:
        /*000c*/ 	.word	0x00000000
        /*0010*/ 	.short	0x0007
        /*0012*/ 	.short	0x0038
        /*0014*/ 	.byte	0x00, 0xf0, 0x11, 0x00


	//----- nvinfo : EIATTR_KPARAM_INFO
	.align		4
.L_9:
        /*0018*/ 	.byte	0x04, 0x17
        /*001a*/ 	.short	(.L_11 - .L_10)
.L_10:
        /*001c*/ 	.word	0x00000000
        /*0020*/ 	.short	0x0006
        /*0022*/ 	.short	0x0030
        /*0024*/ 	.byte	0x00, 0xf5, 0x21, 0x00


	//----- nvinfo : EIATTR_KPARAM_INFO
	.align		4
.L_11:
        /*0028*/ 	.byte	0x04, 0x17
        /*002a*/ 	.short	(.L_13 - .L_12)
.L_12:
        /*002c*/ 	.word	0x00000000
        /*0030*/ 	.short	0x0005
        /*0032*/ 	.short	0x0028
        /*0034*/ 	.byte	0x00, 0xf5, 0x21, 0x00


	//----- nvinfo : EIATTR_KPARAM_INFO
	.align		4
.L_13:
        /*0038*/ 	.byte	0x04, 0x17
        /*003a*/ 	.short	(.L_15 - .L_14)
.L_14:
        /*003c*/ 	.word	0x00000000
        /*0040*/ 	.short	0x0004
        /*0042*/ 	.short	0x0020
        /*0044*/ 	.byte	0x00, 0xf5, 0x21, 0x00


	//----- nvinfo : EIATTR_KPARAM_INFO
	.align		4
.L_15:
        /*0048*/ 	.byte	0x04, 0x17
        /*004a*/ 	.short	(.L_17 - .L_16)
.L_16:
        /*004c*/ 	.word	0x00000000
        /*0050*/ 	.short	0x0003
        /*0052*/ 	.short	0x0018
        /*0054*/ 	.byte	0x00, 0xf5, 0x21, 0x00


	//----- nvinfo : EIATTR_KPARAM_INFO
	.align		4
.L_17:
        /*0058*/ 	.byte	0x04, 0x17
        /*005a*/ 	.short	(.L_19 - .L_18)
.L_18:
        /*005c*/ 	.word	0x00000000
        /*0060*/ 	.short	0x0002
        /*0062*/ 	.short	0x0010
        /*0064*/ 	.byte	0x00, 0xf5, 0x21, 0x00


	//----- nvinfo : EIATTR_KPARAM_INFO
	.align		4
.L_19:
        /*0068*/ 	.byte	0x04, 0x17
        /*006a*/ 	.short	(.L_21 - .L_20)
.L_20:
        /*006c*/ 	.word	0x00000000
        /*0070*/ 	.short	0x0001
        /*0072*/ 	.short	0x0008
        /*0074*/ 	.byte	0x00, 0xf5, 0x21, 0x00


	//----- nvinfo : EIATTR_KPARAM_INFO
	.align		4
.L_21:
        /*0078*/ 	.byte	0x04, 0x17
        /*007a*/ 	.short	(.L_23 - .L_22)
.L_22:
        /*007c*/ 	.word	0x00000000
        /*0080*/ 	.short	0x0000
        /*0082*/ 	.short	0x0000
        /*0084*/ 	.byte	0x00, 0xf5, 0x21, 0x00


	//----- nvinfo : EIATTR_SPARSE_MMA_MASK
	.align		4
.L_23:
        /*0088*/ 	.byte	0x03, 0x50
        /*008a*/ 	.short	0x0000


	//----- nvinfo : EIATTR_MAXREG_COUNT
	.align		4
        /*008c*/ 	.byte	0x03, 0x1b
        /*008e*/ 	.short	0x00ff


	//----- nvinfo : EIATTR_MERCURY_ISA_VERSION
	.align		4
        /*0090*/ 	.byte	0x03, 0x5f
        /*0092*/ 	.short	0x0101


	//----- nvinfo : EIATTR_VRC_CTA_INIT_COUNT
	.align		4
        /*0094*/ 	.byte	0x02, 0x4a
	.zero		1
	.zero		1


	//----- nvinfo : EIATTR_EXIT_INSTR_OFFSETS
	.align		4
        /*0098*/ 	.byte	0x04, 0x1c
        /*009a*/ 	.short	(.L_25 - .L_24)


	//   ....[0]....
.L_24:
        /*009c*/ 	.word	0x00000070


	//   ....[1]....
        /*00a0*/ 	.word	0x000002a0


	//----- nvinfo : EIATTR_CRS_STACK_SIZE
	.align		4
.L_25:
        /*00a4*/ 	.byte	0x04, 0x1e
        /*00a6*/ 	.short	(.L_27 - .L_26)
.L_26:
        /*00a8*/ 	.word	0x00000000


	//----- nvinfo : EIATTR_CBANK_PARAM_SIZE
	.align		4
.L_27:
        /*00ac*/ 	.byte	0x03, 0x19
        /*00ae*/ 	.short	0x003c


	//----- nvinfo : EIATTR_PARAM_CBANK
	.align		4
        /*00b0*/ 	.byte	0x04, 0x0a
        /*00b2*/ 	.short	(.L_29 - .L_28)
	.align		4
.L_28:
        /*00b4*/ 	.word	index@(.nv.constant0._Z13packGraph_gpuPiS_S_S_S_S_S_i)
        /*00b8*/ 	.short	0x0380
        /*00ba*/ 	.short	0x003c


	//----- nvinfo : EIATTR_SW_WAR
	.align		4
.L_29:
        /*00bc*/ 	.byte	0x04, 0x36
        /*00be*/ 	.short	(.L_31 - .L_30)
.L_30:
        /*00c0*/ 	.word	0x00000008
.L_31:


//--------------------- .nv.callgraph             --------------------------
	.section	.nv.callgraph,"",@"SHT_CUDA_CALLGRAPH"
	.align	4
	.sectionentsize	8
	.align		4
        /*0000*/ 	.word	0x00000000
	.align		4
        /*0004*/ 	.word	0xffffffff
	.align		4
        /*0008*/ 	.word	0x00000000
	.align		4
        /*000c*/ 	.word	0xfffffffe
	.align		4
        /*0010*/ 	.word	0x00000000
	.align		4
        /*0014*/ 	.word	0xfffffffd
	.align		4
        /*0018*/ 	.word	0x00000000
	.align		4
        /*001c*/ 	.word	0xfffffffc


//--------------------- .text._Z13packGraph_gpuPiS_S_S_S_S_S_i --------------------------
	.section	.text._Z13packGraph_gpuPiS_S_S_S_S_S_i,"ax",@progbits
	.align	128
        .global         _Z13packGraph_gpuPiS_S_S_S_S_S_i
        .type           _Z13packGraph_gpuPiS_S_S_S_S_S_i,@function
        .size           _Z13packGraph_gpuPiS_S_S_S_S_S_i,(.L_x_4 - _Z13packGraph_gpuPiS_S_S_S_S_S_i)
        .other          _Z13packGraph_gpuPiS_S_S_S_S_S_i,@"STO_CUDA_ENTRY STV_DEFAULT"
_Z13packGraph_gpuPiS_S_S_S_S_S_i:
.text._Z13packGraph_gpuPiS_S_S_S_S_S_i:
[----:B------:R-:W-:Y:S01]  /*0000*/  LDC R1, c[0x0][0x37c] ;  /* 0x0000df00ff017b82 */ /* 0x000fe20000000800 */
[----:B------:R-:W0:Y:S07]  /*0010*/  S2R R17, SR_TID.X ;  /* 0x0000000000117919 */ /* 0x000e2e0000002100 */
[----:B------:R-:W0:Y:S01]  /*0020*/  S2UR UR4, SR_CTAID.X ;  /* 0x00000000000479c3 */ /* 0x000e220000002500 */
[----:B------:R-:W1:Y:S07]  /*0030*/  LDCU UR5, c[0x0][0x3b8] ;  /* 0x00007700ff0577ac */ /* 0x000e6e0008000800 */
[----:B------:R-:W0:Y:S02]  /*0040*/  LDC R0, c[0x0][0x360] ;  /* 0x0000d800ff007b82 */ /* 0x000e240000000800 */
[----:B0-----:R-:W-:-:S05]  /*0050*/  IMAD R17, R0, UR4, R17 ;  /* 0x0000000400117c24 */ /* 0x001fca000f8e0211 */
[----:B-1----:R-:W-:-:S13]  /*0060*/  ISETP.GE.AND P0, PT, R17, UR5, PT ;  /* 0x0000000511007c0c */ /* 0x002fda000bf06270 */
[----:B------:R-:W-:Y:S05]  /*0070*/  @P0 EXIT ;  /* 0x000000000000094d */ /* 0x000fea0003800000 */
[----:B------:R-:W0:Y:S01]  /*0080*/  LDC.64 R2, c[0x0][0x3b0] ;  /* 0x0000ec00ff027b82 */ /* 0x000e220000000a00 */
[----:B------:R-:W1:Y:S01]  /*0090*/  LDCU UR4, c[0x0][0x370] ;  /* 0x00006e00ff0477ac */ /* 0x000e620008000800 */
[----:B------:R-:W2:Y:S06]  /*00a0*/  LDCU.64 UR6, c[0x0][0x358] ;  /* 0x00006b00ff0677ac */ /* 0x000eac0008000a00 */
[----:B------:R-:W3:Y:S01]  /*00b0*/  LDC.64 R4, c[0x0][0x380] ;  /* 0x0000e000ff047b82 */ /* 0x000ee20000000a00 */
[----:B------:R-:W4:Y:S07]  /*00c0*/  LDCU UR5, c[0x0][0x3b8] ;  /* 0x00007700ff0577ac */ /* 0x000f2e0008000800 */
[----:B------:R-:W0:Y:S01]  /*00d0*/  LDC.64 R6, c[0x0][0x388] ;  /* 0x0000e200ff067b82 */ /* 0x000e220000000a00 */
[----:B-1----:R-:W-:-:S07]  /*00e0*/  IMAD R0, R0, UR4, RZ ;  /* 0x0000000400007c24 */ /* 0x002fce000f8e02ff */
[----:B------:R-:W1:Y:S08]  /*00f0*/  LDC.64 R8, c[0x0][0x390] ;  /* 0x0000e400ff087b82 */ /* 0x000e700000000a00 */
[----:B------:R-:W0:Y:S08]  /*0100*/  LDC.64 R10, c[0x0][0x398] ;  /* 0x0000e600ff0a7b82 */ /* 0x000e300000000a00 */
[----:B------:R-:W0:Y:S08]  /*0110*/  LDC.64 R12, c[0x0][0x3a0] ;  /* 0x0000e800ff0c7b82 */ /* 0x000e300000000a00 */
[----:B--2-4-:R-:W0:Y:S02]  /*0120*/  LDC.64 R14, c[0x0][0x3a8] ;  /* 0x0000ea00ff0e7b82 */ /* 0x014e240000000a00 */
.L_x_2:
[----:B0-----:R-:W-:-:S05]  /*0130*/  IMAD.WIDE R20, R17, 0x4, R2 ;  /* 0x0000000411147825 */ /* 0x001fca00078e0202 */
[----:B------:R-:W2:Y:S04]  /*0140*/  LDG.E R19, desc[UR6][R20.64] ;  /* 0x0000000614137981 */ /* 0x000ea8000c1e1900 */
[----:B------:R-:W2:Y:S01]  /*0150*/  LDG.E R16, desc[UR6][R20.64+0x4] ;  /* 0x0000040614107981 */ /* 0x000ea2000c1e1900 */
[-C--:B------:R-:W-:Y:S01]  /*0160*/  MOV R29, R17.reuse ;  /* 0x00000011001d7202 */ /* 0x080fe20000000f00 */
[----:B------:R-:W-:Y:S01]  /*0170*/  BSSY.RECONVERGENT B0, `(.L_x_0) ;  /* 0x0000011000007945 */ /* 0x000fe20003800200 */
[----:B------:R-:W-:-:S04]  /*0180*/  IADD3 R17, PT, PT, R0, R17, RZ ;  /* 0x0000001100117210 */ /* 0x000fc80007ffe0ff */
[----:B------:R-:W-:Y:S02]  /*0190*/  ISETP.GE.AND P1, PT, R17, UR5, PT ;  /* 0x0000000511007c0c */ /* 0x000fe4000bf26270 */
[----:B--2---:R-:W-:-:S13]  /*01a0*/  ISETP.NE.AND P0, PT, R19, R16, PT ;  /* 0x000000101300720c */ /* 0x004fda0003f05270 */
[----:B------:R-:W-:Y:S05]  /*01b0*/  @!P0 BRA `(.L_x_1) ;  /* 0x0000000000308947 */ /* 0x000fea0003800000 */
[----:B------:R-:W-:-:S06]  /*01c0*/  IMAD.WIDE R20, R29, 0x4, R6 ;  /* 0x000000041d147825 */ /* 0x000fcc00078e0206 */
[----:B------:R-:W2:Y:S01]  /*01d0*/  LDG.E R21, desc[UR6][R20.64] ;  /* 0x0000000614157981 */ /* 0x000ea2000c1e1900 */
[----:B---3--:R-:W-:-:S04]  /*01e0*/  IMAD.WIDE R22, R19, 0x4, R4 ;  /* 0x0000000413167825 */ /* 0x008fc800078e0204 */
[----:B------:R-:W-:Y:S01]  /*01f0*/  IMAD.WIDE R24, R29, 0x4, R10 ;  /* 0x000000041d187825 */ /* 0x000fe200078e020a */
[----:B--2---:R0:W-:Y:S05]  /*0200*/  STG.E desc[UR6][R22.64], R21 ;  /* 0x0000001516007986 */ /* 0x0041ea000c101906 */
[----:B------:R-:W2:Y:S01]  /*0210*/  LDG.E R25, desc[UR6][R24.64] ;  /* 0x0000000618197981 */ /* 0x000ea2000c1e1900 */
[----:B-1----:R-:W-:-:S04]  /*0220*/  IMAD.WIDE R26, R19, 0x4, R8 ;  /* 0x00000004131a7825 */ /* 0x002fc800078e0208 */
[----:B------:R-:W-:Y:S01]  /*0230*/  IMAD.WIDE R28, R29, 0x4, R14 ;  /* 0x000000041d1c7825 */ /* 0x000fe200078e020e */
[----:B--2---:R0:W-:Y:S05]  /*0240*/  STG.E desc[UR6][R26.64], R25 ;  /* 0x000000191a007986 */ /* 0x0041ea000c101906 */
[----:B------:R-:W2:Y:S01]  /*0250*/  LDG.E R29, desc[UR6][R28.64] ;  /* 0x000000061c1d7981 */ /* 0x000ea2000c1e1900 */
[----:B------:R-:W-:-:S05]  /*0260*/  IMAD.WIDE R18, R19, 0x4, R12 ;  /* 0x0000000413127825 */ /* 0x000fca00078e020c */
[----:B--2---:R0:W-:Y:S02]  /*0270*/  STG.E desc[UR6][R18.64], R29 ;  /* 0x0000001d12007986 */ /* 0x0041e4000c101906 */
.L_x_1:
[----:B------:R-:W-:Y:S05]  /*0280*/  BSYNC.RECONVERGENT B0 ;  /* 0x0000000000007941 */ /* 0x000fea0003800200 */
.L_x_0:
[----:B------:R-:W-:Y:S05]  /*0290*/  @!P1 BRA `(.L_x_2) ;  /* 0xfffffffc00a49947 */ /* 0x000fea000383ffff */
[----:B------:R-:W-:Y:S05]  /*02a0*/  EXIT ;  /* 0x000000000000794d */ /* 0x000fea0003800000 */
.L_x_3:
[----:B------:R-:W-:-:S00]  /*02b0*/  BRA `(.L_x_3) ;  /* 0xfffffffc00fc7947 */ /* 0x000fc0000383ffff */
[----:B------:R-:W-:-:S00]  /*02c0*/  NOP ;  /* 0x0000000000007918 */ /* 0x000fc00000000000 */
        /* <DEDUP_REMOVED lines=11> */
.L_x_4:


//--------------------- .nv.shared.reserved.0     --------------------------
	.section	.nv.shared.reserved.0,"aw",@nobits
	.weak		__nv_reservedSMEM_offset_0_alias
	.size		__nv_reservedSMEM_offset_0_alias, 0, 64
	.other		__nv_reservedSMEM_offset_0_alias,@"STO_CUDA_RESERVED_SHARED STV_DEFAULT"
__nv_reservedSMEM_offset_0_alias:
	.zero		0
	.zero		64


//--------------------- .nv.constant0._Z13packGraph_gpuPiS_S_S_S_S_S_i --------------------------
	.section	.nv.constant0._Z13packGraph_gpuPiS_S_S_S_S_S_i,"a",@progbits
	.sectionflags	@""
	.align	4
.nv.constant0._Z13packGraph_gpuPiS_S_S_S_S_S_i:
	.zero		956


//--------------------- SYMBOLS --------------------------

	.type		.nv.reservedSmem.offset0,@object
	.size		.nv.reservedSmem.offset0,0x4
